//
// Generated by NVIDIA NVVM Compiler
//
// Compiler Build ID: CL-36424714
// Cuda compilation tools, release 13.0, V13.0.88
// Based on NVVM 20.0.0
//

.version 9.0
.target sm_100
.address_size 64

	// .globl	_Z3gloPiS_
// _ZZ3shaPiS_E1c has been demoted
// _ZZ6shabloPiS_E1c has been demoted

.visible .entry _Z3gloPiS_(
	.param .u64 .ptr .align 1 _Z3gloPiS__param_0,
	.param .u64 .ptr .align 1 _Z3gloPiS__param_1
)
{
	.reg .b32 	%r<2>;
	.reg .b64 	%rd<3>;

	ld.param.u64 	%rd1, [_Z3gloPiS__param_0];
	cvta.to.global.u64 	%rd2, %rd1;
	atom.global.add.u32 	%r1, [%rd2+12], 1;
	ret;

}
	// .globl	_Z3bloPiS_
.visible .entry _Z3bloPiS_(
	.param .u64 .ptr .align 1 _Z3bloPiS__param_0,
	.param .u64 .ptr .align 1 _Z3bloPiS__param_1
)
{
	.reg .b32 	%r<2>;
	.reg .b64 	%rd<4>;

	ld.param.u64 	%rd1, [_Z3bloPiS__param_0];
	cvta.to.global.u64 	%rd2, %rd1;
	add.s64 	%rd3, %rd2, 12;
	atom.global.cta.add.u32 	%r1, [%rd3], 1;
	ret;

}
	// .globl	_Z3shaPiS_
.visible .entry _Z3shaPiS_(
	.param .u64 .ptr .align 1 _Z3shaPiS__param_0,
	.param .u64 .ptr .align 1 _Z3shaPiS__param_1
)
{
	.reg .b32 	%r<3>;
	.reg .b64 	%rd<3>;
	// demoted variable
	.shared .align 4 .b8 _ZZ3shaPiS_E1c[4096];
	ld.param.u64 	%rd1, [_Z3shaPiS__param_0];
	cvta.to.global.u64 	%rd2, %rd1;
	atom.shared.add.u32 	%r1, [_ZZ3shaPiS_E1c+12], 1;
	ld.shared.u32 	%r2, [_ZZ3shaPiS_E1c+12];
	st.global.u32 	[%rd2+12], %r2;
	ret;

}
	// .globl	_Z6shabloPiS_
.visible .entry _Z6shabloPiS_(
	.param .u64 .ptr .align 1 _Z6shabloPiS__param_0,
	.param .u64 .ptr .align 1 _Z6shabloPiS__param_1
)
{
	.reg .b32 	%r<5>;
	.reg .b64 	%rd<3>;
	// demoted variable
	.shared .align 4 .b8 _ZZ6shabloPiS_E1c[4096];
	ld.param.u64 	%rd1, [_Z6shabloPiS__param_0];
	cvta.to.global.u64 	%rd2, %rd1;
	mov.u32 	%r1, _ZZ6shabloPiS_E1c;
	add.s32 	%r2, %r1, 12;
	atom.shared.cta.add.u32 	%r3, [%r2], 1;
	ld.shared.u32 	%r4, [_ZZ6shabloPiS_E1c+12];
	st.global.u32 	[%rd2+12], %r4;
	ret;

}


// ===== COMPILED SASS (sm_100) =====

	.target	sm_100

	.elftype	@"ET_EXEC"


//--------------------- .note.nv.tkinfo           --------------------------
	.section	.note.nv.tkinfo,"",@"SHT_NOTE"
	.sectionflags	@"SHF_NOTE_NV_TKINFO"
	.tkinfo
        /*0018*/ 	.word	0x00000002
        /*0030*/ 	.string	""
        /*0030*/ 	.string	"ptxas"
        /*0030*/ 	.string	"Cuda compilation tools, release 13.0, V13.0.88"
        /*0030*/ 	.string	"Build cuda_13.0.r13.0/compiler.36424714_0"
        /*0030*/ 	.string	"-arch sm_100 -m 64 "



//--------------------- .note.nv.cuinfo           --------------------------
	.section	.note.nv.cuinfo,"",@"SHT_NOTE"
	.sectionflags	@"SHF_NOTE_NV_CUINFO"
        /*0018*/ 	.short	0x0002
        /*001a*/ 	.short	0x0064
        /*001c*/ 	.short	0x0082
	.zero		2


//--------------------- .nv.info                  --------------------------
	.section	.nv.info,"",@"SHT_CUDA_INFO"
	.align	4


	//----- nvinfo : EIATTR_REGCOUNT
	.align		4
        /*0000*/ 	.byte	0x04, 0x2f
        /*0002*/ 	.short	(.L_1 - .L_0)
	.align		4
.L_0:
        /*0004*/ 	.word	index@(_Z3gloPiS_)
        /*0008*/ 	.word	0x00000008


	//----- nvinfo : EIATTR_FRAME_SIZE
	.align		4
.L_1:
        /*000c*/ 	.byte	0x04, 0x11
        /*000e*/ 	.short	(.L_3 - .L_2)
	.align		4
.L_2:
        /*0010*/ 	.word	index@(_Z3gloPiS_)
        /*0014*/ 	.word	0x00000000


	//----- nvinfo : EIATTR_REGCOUNT
	.align		4
.L_3:
        /*0018*/ 	.byte	0x04, 0x2f
        /*001a*/ 	.short	(.L_5 - .L_4)
	.align		4
.L_4:
        /*001c*/ 	.word	index@(_Z3bloPiS_)
        /*0020*/ 	.word	0x00000008


	//----- nvinfo : EIATTR_FRAME_SIZE
	.align		4
.L_5:
        /*0024*/ 	.byte	0x04, 0x11
        /*0026*/ 	.short	(.L_7 - .L_6)
	.align		4
.L_6:
        /*0028*/ 	.word	index@(_Z3bloPiS_)
        /*002c*/ 	.word	0x00000000


	//----- nvinfo : EIATTR_REGCOUNT
	.align		4
.L_7:
        /*0030*/ 	.byte	0x04, 0x2f
        /*0032*/ 	.short	(.L_9 - .L_8)
	.align		4
.L_8:
        /*0034*/ 	.word	index@(_Z3shaPiS_)
        /*0038*/ 	.word	0x00000008


	//----- nvinfo : EIATTR_FRAME_SIZE
	.align		4
.L_9:
        /*003c*/ 	.byte	0x04, 0x11
        /*003e*/ 	.short	(.L_11 - .L_10)
	.align		4
.L_10:
        /*0040*/ 	.word	index@(_Z3shaPiS_)
        /*0044*/ 	.word	0x00000000


	//----- nvinfo : EIATTR_REGCOUNT
	.align		4
.L_11:
        /*0048*/ 	.byte	0x04, 0x2f
        /*004a*/ 	.short	(.L_13 - .L_12)
	.align		4
.L_12:
        /*004c*/ 	.word	index@(_Z6shabloPiS_)
        /*0050*/ 	.word	0x00000008


	//----- nvinfo : EIATTR_FRAME_SIZE
	.align		4
.L_13:
        /*0054*/ 	.byte	0x04, 0x11
        /*0056*/ 	.short	(.L_15 - .L_14)
	.align		4
.L_14:
        /*0058*/ 	.word	index@(_Z6shabloPiS_)
        /*005c*/ 	.word	0x00000000


	//----- nvinfo : EIATTR_MIN_STACK_SIZE
	.align		4
.L_15:
        /*0060*/ 	.byte	0x04, 0x12
        /*0062*/ 	.short	(.L_17 - .L_16)
	.align		4
.L_16:
        /*0064*/ 	.word	index@(_Z6shabloPiS_)
        /*0068*/ 	.word	0x00000000


	//----- nvinfo : EIATTR_MIN_STACK_SIZE
	.align		4
.L_17:
        /*006c*/ 	.byte	0x04, 0x12
        /*006e*/ 	.short	(.L_19 - .L_18)
	.align		4
.L_18:
        /*0070*/ 	.word	index@(_Z3shaPiS_)
        /*0074*/ 	.word	0x00000000


	//----- nvinfo : EIATTR_MIN_STACK_SIZE
	.align		4
.L_19:
        /*0078*/ 	.byte	0x04, 0x12
        /*007a*/ 	.short	(.L_21 - .L_20)
	.align		4
.L_20:
        /*007c*/ 	.word	index@(_Z3bloPiS_)
        /*0080*/ 	.word	0x00000000


	//----- nvinfo : EIATTR_MIN_STACK_SIZE
	.align		4
.L_21:
        /*0084*/ 	.byte	0x04, 0x12
        /*0086*/ 	.short	(.L_23 - .L_22)
	.align		4
.L_22:
        /*0088*/ 	.word	index@(_Z3gloPiS_)
        /*008c*/ 	.word	0x00000000
.L_23:


//--------------------- .nv.compat                --------------------------
	.section	.nv.compat,"",@"SHT_CUDA_COMPAT_INFO"
	.align	4
        /*0000*/ 	.byte	0x02, 0x09, 0x00, 0x00, 0x02, 0x02, 0x01, 0x00, 0x02, 0x05, 0x05, 0x00, 0x03, 0x07, 0x01, 0x01
        /*0010*/ 	.byte	0x02, 0x03, 0x00, 0x00, 0x02, 0x06, 0x01, 0x00, 0x04, 0x0b, 0x08, 0x00, 0x09, 0x00, 0x00, 0x00
        /*0020*/ 	.byte	0x00, 0x00, 0x00, 0x00


//--------------------- .nv.info._Z6shabloPiS_    --------------------------
	.section	.nv.info._Z6shabloPiS_,"",@"SHT_CUDA_INFO"
	.sectionflags	@""
	.align	4


	//----- nvinfo : EIATTR_CUDA_API_VERSION
	.align		4
        /*0000*/ 	.byte	0x04, 0x37
        /*0002*/ 	.short	(.L_25 - .L_24)
.L_24:
        /*0004*/ 	.word	0x00000082


	//----- nvinfo : EIATTR_KPARAM_INFO
	.align		4
.L_25:
        /*0008*/ 	.byte	0x04, 0x17
        /*000a*/ 	.short	(.L_27 - .L_26)
.L_26:
        /*000c*/ 	.word	0x00000000
        /*0010*/ 	.short	0x0001
        /*0012*/ 	.short	0x0008
        /*0014*/ 	.byte	0x00, 0xf5, 0x21, 0x00


	//----- nvinfo : EIATTR_KPARAM_INFO
	.align		4
.L_27:
        /*0018*/ 	.byte	0x04, 0x17
        /*001a*/ 	.short	(.L_29 - .L_28)
.L_28:
        /*001c*/ 	.word	0x00000000
        /*0020*/ 	.short	0x0000
        /*0022*/ 	.short	0x0000
        /*0024*/ 	.byte	0x00, 0xf5, 0x21, 0x00


	//----- nvinfo : EIATTR_SPARSE_MMA_MASK
	.align		4
.L_29:
        /*0028*/ 	.byte	0x03, 0x50
        /*002a*/ 	.short	0x0000


	//----- nvinfo : EIATTR_MAXREG_COUNT
	.align		4
        /*002c*/ 	.byte	0x03, 0x1b
        /*002e*/ 	.short	0x00ff


	//----- nvinfo : EIATTR_MERCURY_ISA_VERSION
	.align		4
        /*0030*/ 	.byte	0x03, 0x5f
        /*0032*/ 	.short	0x0101


	//----- nvinfo : EIATTR_VRC_CTA_INIT_COUNT
	.align		4
        /*0034*/ 	.byte	0x02, 0x4a
	.zero		1
	.zero		1


	//----- nvinfo : EIATTR_EXIT_INSTR_OFFSETS
	.align		4
        /*0038*/ 	.byte	0x04, 0x1c
        /*003a*/ 	.short	(.L_31 - .L_30)


	//   ....[0]....
.L_30:
        /*003c*/ 	.word	0x00000090


	//----- nvinfo : EIATTR_CBANK_PARAM_SIZE
	.align		4
.L_31:
        /*0040*/ 	.byte	0x03, 0x19
        /*0042*/ 	.short	0x0010


	//----- nvinfo : EIATTR_PARAM_CBANK
	.align		4
        /*0044*/ 	.byte	0x04, 0x0a
        /*0046*/ 	.short	(.L_33 - .L_32)
	.align		4
.L_32:
        /*0048*/ 	.word	index@(.nv.constant0._Z6shabloPiS_)
        /*004c*/ 	.short	0x0380
        /*004e*/ 	.short	0x0010


	//----- nvinfo : EIATTR_SW_WAR
	.align		4
.L_33:
        /*0050*/ 	.byte	0x04, 0x36
        /*0052*/ 	.short	(.L_35 - .L_34)
.L_34:
        /*0054*/ 	.word	0x00000008
.L_35:


//--------------------- .nv.info._Z3shaPiS_       --------------------------
	.section	.nv.info._Z3shaPiS_,"",@"SHT_CUDA_INFO"
	.sectionflags	@""
	.align	4


	//----- nvinfo : EIATTR_CUDA_API_VERSION
	.align		4
        /*0000*/ 	.byte	0x04, 0x37
        /*0002*/ 	.short	(.L_37 - .L_36)
.L_36:
        /*0004*/ 	.word	0x00000082


	//----- nvinfo : EIATTR_KPARAM_INFO
	.align		4
.L_37:
        /*0008*/ 	.byte	0x04, 0x17
        /*000a*/ 	.short	(.L_39 - .L_38)
.L_38:
        /*000c*/ 	.word	0x00000000
        /*0010*/ 	.short	0x0001
        /*0012*/ 	.short	0x0008
        /*0014*/ 	.byte	0x00, 0xf5, 0x21, 0x00


	//----- nvinfo : EIATTR_KPARAM_INFO
	.align		4
.L_39:
        /*0018*/ 	.byte	0x04, 0x17
        /*001a*/ 	.short	(.L_41 - .L_40)
.L_40:
        /*001c*/ 	.word	0x00000000
        /*0020*/ 	.short	0x0000
        /*0022*/ 	.short	0x0000
        /*0024*/ 	.byte	0x00, 0xf5, 0x21, 0x00


	//----- nvinfo : EIATTR_SPARSE_MMA_MASK
	.align		4
.L_41:
        /*0028*/ 	.byte	0x03, 0x50
        /*002a*/ 	.short	0x0000


	//----- nvinfo : EIATTR_MAXREG_COUNT
	.align		4
        /*002c*/ 	.byte	0x03, 0x1b
        /*002e*/ 	.short	0x00ff


	//----- nvinfo : EIATTR_MERCURY_ISA_VERSION
	.align		4
        /*0030*/ 	.byte	0x03, 0x5f
        /*0032*/ 	.short	0x0101


	//----- nvinfo : EIATTR_VRC_CTA_INIT_COUNT
	.align		4
        /*0034*/ 	.byte	0x02, 0x4a
	.zero		1
	.zero		1


	//----- nvinfo : EIATTR_EXIT_INSTR_OFFSETS
	.align		4
        /*0038*/ 	.byte	0x04, 0x1c
        /*003a*/ 	.short	(.L_43 - .L_42)


	//   ....[0]....
.L_42:
        /*003c*/ 	.word	0x00000090


	//----- nvinfo : EIATTR_CBANK_PARAM_SIZE
	.align		4
.L_43:
        /*0040*/ 	.byte	0x03, 0x19
        /*0042*/ 	.short	0x0010


	//----- nvinfo : EIATTR_PARAM_CBANK
	.align		4
        /*0044*/ 	.byte	0x04, 0x0a
        /*0046*/ 	.short	(.L_45 - .L_44)
	.align		4
.L_44:
        /*0048*/ 	.word	index@(.nv.constant0._Z3shaPiS_)
        /*004c*/ 	.short	0x0380
        /*004e*/ 	.short	0x0010


	//----- nvinfo : EIATTR_SW_WAR
	.align		4
.L_45:
        /*0050*/ 	.byte	0x04, 0x36
        /*0052*/ 	.short	(.L_47 - .L_46)
.L_46:
        /*0054*/ 	.word	0x00000008
.L_47:


//--------------------- .nv.info._Z3bloPiS_       --------------------------
	.section	.nv.info._Z3bloPiS_,"",@"SHT_CUDA_INFO"
	.sectionflags	@""
	.align	4


	//----- nvinfo : EIATTR_CUDA_API_VERSION
	.align		4
        /*0000*/ 	.byte	0x04, 0x37
        /*0002*/ 	.short	(.L_49 - .L_48)
.L_48:
        /*0004*/ 	.word	0x00000082


	//----- nvinfo : EIATTR_KPARAM_INFO
	.align		4
.L_49:
        /*0008*/ 	.byte	0x04, 0x17
        /*000a*/ 	.short	(.L_51 - .L_50)
.L_50:
        /*000c*/ 	.word	0x00000000
        /*0010*/ 	.short	0x0001
        /*0012*/ 	.short	0x0008
        /*0014*/ 	.byte	0x00, 0xf5, 0x21, 0x00


	//----- nvinfo : EIATTR_KPARAM_INFO
	.align		4
.L_51:
        /*0018*/ 	.byte	0x04, 0x17
        /*001a*/ 	.short	(.L_53 - .L_52)
.L_52:
        /*001c*/ 	.word	0x00000000
        /*0020*/ 	.short	0x0000
        /*0022*/ 	.short	0x0000
        /*0024*/ 	.byte	0x00, 0xf5, 0x21, 0x00


	//----- nvinfo : EIATTR_SPARSE_MMA_MASK
	.align		4
.L_53:
        /*0028*/ 	.byte	0x03, 0x50
        /*002a*/ 	.short	0x0000


	//----- nvinfo : EIATTR_MAXREG_COUNT
	.align		4
        /*002c*/ 	.byte	0x03, 0x1b
        /*002e*/ 	.short	0x00ff


	//----- nvinfo : EIATTR_MERCURY_ISA_VERSION
	.align		4
        /*0030*/ 	.byte	0x03, 0x5f
        /*0032*/ 	.short	0x0101


	//----- nvinfo : EIATTR_INT_WARP_WIDE_INSTR_OFFSETS
	.align		4
        /*0034*/ 	.byte	0x04, 0x31
        /*0036*/ 	.short	(.L_55 - .L_54)


	//   ....[0]....
.L_54:
        /*0038*/ 	.word	0x00000030


	//----- nvinfo : EIATTR_VRC_CTA_INIT_COUNT
	.align		4
.L_55:
        /*003c*/ 	.byte	0x02, 0x4a
	.zero		1
	.zero		1


	//----- nvinfo : EIATTR_EXIT_INSTR_OFFSETS
	.align		4
        /*0040*/ 	.byte	0x04, 0x1c
        /*0042*/ 	.short	(.L_57 - .L_56)


	//   ....[0]....
.L_56:
        /*0044*/ 	.word	0x000000d0


	//----- nvinfo : EIATTR_CBANK_PARAM_SIZE
	.align		4
.L_57:
        /*0048*/ 	.byte	0x03, 0x19
        /*004a*/ 	.short	0x0010


	//----- nvinfo : EIATTR_PARAM_CBANK
	.align		4
        /*004c*/ 	.byte	0x04, 0x0a
        /*004e*/ 	.short	(.L_59 - .L_58)
	.align		4
.L_58:
        /*0050*/ 	.word	index@(.nv.constant0._Z3bloPiS_)
        /*0054*/ 	.short	0x0380
        /*0056*/ 	.short	0x0010


	//----- nvinfo : EIATTR_SW_WAR
	.align		4
.L_59:
        /*0058*/ 	.byte	0x04, 0x36
        /*005a*/ 	.short	(.L_61 - .L_60)
.L_60:
        /*005c*/ 	.word	0x00000008
.L_61:


//--------------------- .nv.info._Z3gloPiS_       --------------------------
	.section	.nv.info._Z3gloPiS_,"",@"SHT_CUDA_INFO"
	.sectionflags	@""
	.align	4


	//----- nvinfo : EIATTR_CUDA_API_VERSION
	.align		4
        /*0000*/ 	.byte	0x04, 0x37
        /*0002*/ 	.short	(.L_63 - .L_62)
.L_62:
        /*0004*/ 	.word	0x00000082


	//----- nvinfo : EIATTR_KPARAM_INFO
	.align		4
.L_63:
        /*0008*/ 	.byte	0x04, 0x17
        /*000a*/ 	.short	(.L_65 - .L_64)
.L_64:
        /*000c*/ 	.word	0x00000000
        /*0010*/ 	.short	0x0001
        /*0012*/ 	.short	0x0008
        /*0014*/ 	.byte	0x00, 0xf5, 0x21, 0x00


	//----- nvinfo : EIATTR_KPARAM_INFO
	.align		4
.L_65:
        /*0018*/ 	.byte	0x04, 0x17
        /*001a*/ 	.short	(.L_67 - .L_66)
.L_66:
        /*001c*/ 	.word	0x00000000
        /*0020*/ 	.short	0x0000
        /*0022*/ 	.short	0x0000
        /*0024*/ 	.byte	0x00, 0xf5, 0x21, 0x00


	//----- nvinfo : EIATTR_SPARSE_MMA_MASK
	.align		4
.L_67:
        /*0028*/ 	.byte	0x03, 0x50
        /*002a*/ 	.short	0x0000


	//----- nvinfo : EIATTR_MAXREG_COUNT
	.align		4
        /*002c*/ 	.byte	0x03, 0x1b
        /*002e*/ 	.short	0x00ff


	//----- nvinfo : EIATTR_MERCURY_ISA_VERSION
	.align		4
        /*0030*/ 	.byte	0x03, 0x5f
        /*0032*/ 	.short	0x0101


	//----- nvinfo : EIATTR_INT_WARP_WIDE_INSTR_OFFSETS
	.align		4
        /*0034*/ 	.byte	0x04, 0x31
        /*0036*/ 	.short	(.L_69 - .L_68)


	//   ....[0]....
.L_68:
        /*0038*/ 	.word	0x00000030


	//----- nvinfo : EIATTR_VRC_CTA_INIT_COUNT
	.align		4
.L_69:
        /*003c*/ 	.byte	0x02, 0x4a
	.zero		1
	.zero		1


	//----- nvinfo : EIATTR_EXIT_INSTR_OFFSETS
	.align		4
        /*0040*/ 	.byte	0x04, 0x1c
        /*0042*/ 	.short	(.L_71 - .L_70)


	//   ....[0]....
.L_70:
        /*0044*/ 	.word	0x000000d0


	//----- nvinfo : EIATTR_CBANK_PARAM_SIZE
	.align		4
.L_71:
        /*0048*/ 	.byte	0x03, 0x19
        /*004a*/ 	.short	0x0010


	//----- nvinfo : EIATTR_PARAM_CBANK
	.align		4
        /*004c*/ 	.byte	0x04, 0x0a
        /*004e*/ 	.short	(.L_73 - .L_72)
	.align		4
.L_72:
        /*0050*/ 	.word	index@(.nv.constant0._Z3gloPiS_)
        /*0054*/ 	.short	0x0380
        /*0056*/ 	.short	0x0010


	//----- nvinfo : EIATTR_SW_WAR
	.align		4
.L_73:
        /*0058*/ 	.byte	0x04, 0x36
        /*005a*/ 	.short	(.L_75 - .L_74)
.L_74:
        /*005c*/ 	.word	0x00000008
.L_75:


//--------------------- .nv.callgraph             --------------------------
	.section	.nv.callgraph,"",@"SHT_CUDA_CALLGRAPH"
	.align	4
	.sectionentsize	8
	.align		4
        /*0000*/ 	.word	0x00000000
	.align		4
        /*0004*/ 	.word	0xffffffff
	.align		4
        /*0008*/ 	.word	0x00000000
	.align		4
        /*000c*/ 	.word	0xfffffffe
	.align		4
        /*0010*/ 	.word	0x00000000
	.align		4
        /*0014*/ 	.word	0xfffffffd
	.align		4
        /*0018*/ 	.word	0x00000000
	.align		4
        /*001c*/ 	.word	0xfffffffc


//--------------------- .text._Z6shabloPiS_       --------------------------
	.section	.text._Z6shabloPiS_,"ax",@progbits
	.align	128
        .global         _Z6shabloPiS_
        .type           _Z6shabloPiS_,@function
        .size           _Z6shabloPiS_,(.L_x_4 - _Z6shabloPiS_)
        .other          _Z6shabloPiS_,@"STO_CUDA_ENTRY STV_DEFAULT"
_Z6shabloPiS_:
.text._Z6shabloPiS_:
[----:B------:R-:W-:Y:S08]  /*0000*/  LDC R1, c[0x0][0x37c] ;  /* 0x0000df00ff017b82 */ /* 0x000ff00000000800 */
[----:B------:R-:W0:Y:S01]  /*0010*/  S2UR UR5, SR_CgaCtaId ;  /* 0x00000000000579c3 */ /* 0x000e220000008800 */
[----:B------:R-:W-:-:S07]  /*0020*/  UMOV UR4, 0x400 ;  /* 0x0000040000047882 */ /* 0x000fce0000000000 */
[----:B------:R-:W1:Y:S01]  /*0030*/  LDC.64 R2, c[0x0][0x380] ;  /* 0x0000e000ff027b82 */ /* 0x000e620000000a00 */
[----:B0-----:R-:W-:-:S09]  /*0040*/  ULEA UR4, UR5, UR4, 0x18 ;  /* 0x0000000405047291 */ /* 0x001fd2000f8ec0ff */
[----:B------:R-:W-:Y:S04]  /*0050*/  ATOMS.POPC.INC.32 RZ, [UR4+0xc] ;  /* 0x00000c00ffff7f8c */ /* 0x000fe8000d800004 */
[----:B------:R-:W1:Y:S01]  /*0060*/  LDS R5, [UR4+0xc] ;  /* 0x00000c04ff057984 */ /* 0x000e620008000800 */
[----:B------:R-:W1:Y:S03]  /*0070*/  LDCU.64 UR4, c[0x0][0x358] ;  /* 0x00006b00ff0477ac */ /* 0x000e660008000a00 */
[----:B-1----:R-:W-:Y:S01]  /*0080*/  STG.E desc[UR4][R2.64+0xc], R5 ;  /* 0x00000c0502007986 */ /* 0x002fe2000c101904 */
[----:B------:R-:W-:Y:S05]  /*0090*/  EXIT ;  /* 0x000000000000794d */ /* 0x000fea0003800000 */
.L_x_0:
[----:B------:R-:W-:-:S00]  /*00a0*/  BRA `(.L_x_0) ;  /* 0xfffffffc00fc7947 */ /* 0x000fc0000383ffff */
[----:B------:R-:W-:-:S00]  /*00b0*/  NOP ;  /* 0x0000000000007918 */ /* 0x000fc00000000000 */
        /* <DEDUP_REMOVED lines=12> */
.L_x_4:


//--------------------- .text._Z3shaPiS_          --------------------------
	.section	.text._Z3shaPiS_,"ax",@progbits
	.align	128
        .global         _Z3shaPiS_
        .type           _Z3shaPiS_,@function
        .size           _Z3shaPiS_,(.L_x_5 - _Z3shaPiS_)
        .other          _Z3shaPiS_,@"STO_CUDA_ENTRY STV_DEFAULT"
_Z3shaPiS_:
.text._Z3shaPiS_:
        /* <DEDUP_REMOVED lines=10> */
.L_x_1:
        /* <DEDUP_REMOVED lines=14> */
.L_x_5:


//--------------------- .text._Z3bloPiS_          --------------------------
	.section	.text._Z3bloPiS_,"ax",@progbits
	.align	128
        .global         _Z3bloPiS_
        .type           _Z3bloPiS_,@function
        .size           _Z3bloPiS_,(.L_x_6 - _Z3bloPiS_)
        .other          _Z3bloPiS_,@"STO_CUDA_ENTRY STV_DEFAULT"
_Z3bloPiS_:
.text._Z3bloPiS_:
[----:B------:R-:W-:Y:S01]  /*0000*/  LDC R1, c[0x0][0x37c] ;  /* 0x0000df00ff017b82 */ /* 0x000fe20000000800 */
[----:B------:R-:W0:Y:S01]  /*0010*/  S2R R0, SR_LANEID ;  /* 0x0000000000007919 */ /* 0x000e220000000000 */
[----:B------:R-:W1:Y:S01]  /*0020*/  LDCU.64 UR4, c[0x0][0x380] ;  /* 0x00007000ff0477ac */ /* 0x000e620008000a00 */
[----:B------:R-:W-:Y:S01]  /*0030*/  VOTEU.ANY UR8, UPT, PT ;  /* 0x0000000000087886 */ /* 0x000fe200038e0100 */
[----:B------:R-:W2:Y:S01]  /*0040*/  LDCU.64 UR6, c[0x0][0x358] ;  /* 0x00006b00ff0677ac */ /* 0x000ea20008000a00 */
[----:B------:R-:W2:Y:S01]  /*0050*/  POPC R5, UR8 ;  /* 0x0000000800057d09 */ /* 0x000ea20008000000 */
[----:B------:R-:W-:Y:S02]  /*0060*/  UFLO.U32 UR9, UR8 ;  /* 0x00000008000972bd */ /* 0x000fe400080e0000 */
[----:B-1----:R-:W-:-:S04]  /*0070*/  UIADD3 UR4, UP0, UPT, UR4, 0xc, URZ ;  /* 0x0000000c04047890 */ /* 0x002fc8000ff1e0ff */
[----:B------:R-:W-:Y:S02]  /*0080*/  UIADD3.X UR5, UPT, UPT, URZ, UR5, URZ, UP0, !UPT ;  /* 0x00000005ff057290 */ /* 0x000fe400087fe4ff */
[----:B------:R-:W-:-:S04]  /*0090*/  IMAD.U32 R2, RZ, RZ, UR4 ;  /* 0x00000004ff027e24 */ /* 0x000fc8000f8e00ff */
[----:B------:R-:W-:Y:S02]  /*00a0*/  MOV R3, UR5 ;  /* 0x0000000500037c02 */ /* 0x000fe40008000f00 */
[----:B0-----:R-:W-:-:S13]  /*00b0*/  ISETP.EQ.U32.AND P0, PT, R0, UR9, PT ;  /* 0x0000000900007c0c */ /* 0x001fda000bf02070 */
[----:B--2---:R-:W-:Y:S01]  /*00c0*/  @P0 REDG.E.ADD.STRONG.SM desc[UR6][R2.64], R5 ;  /* 0x000000050200098e */ /* 0x004fe2000c12a106 */
[----:B------:R-:W-:Y:S05]  /*00d0*/  EXIT ;  /* 0x000000000000794d */ /* 0x000fea0003800000 */
.L_x_2:
        /* <DEDUP_REMOVED lines=10> */
.L_x_6:


//--------------------- .text._Z3gloPiS_          --------------------------
	.section	.text._Z3gloPiS_,"ax",@progbits
	.align	128
        .global         _Z3gloPiS_
        .type           _Z3gloPiS_,@function
        .size           _Z3gloPiS_,(.L_x_7 - _Z3gloPiS_)
        .other          _Z3gloPiS_,@"STO_CUDA_ENTRY STV_DEFAULT"
_Z3gloPiS_:
.text._Z3gloPiS_:
        /* <DEDUP_REMOVED lines=12> */
[----:B--2---:R-:W-:Y:S01]  /*00c0*/  @P0 REDG.E.ADD.STRONG.GPU desc[UR6][R2.64], R5 ;  /* 0x000000050200098e */ /* 0x004fe2000c12e106 */
[----:B------:R-:W-:Y:S05]  /*00d0*/  EXIT ;  /* 0x000000000000794d */ /* 0x000fea0003800000 */
.L_x_3:
        /* <DEDUP_REMOVED lines=10> */
.L_x_7:


//--------------------- .nv.shared._Z6shabloPiS_  --------------------------
	.section	.nv.shared._Z6shabloPiS_,"aw",@nobits
	.sectionflags	@""
	.align	4
.nv.shared._Z6shabloPiS_:
	.zero		5120


//--------------------- .nv.shared.reserved.0     --------------------------
	.section	.nv.shared.reserved.0,"aw",@nobits
	.weak		__nv_reservedSMEM_offset_0_alias
	.size		__nv_reservedSMEM_offset_0_alias, 0, 64
	.other		__nv_reservedSMEM_offset_0_alias,@"STO_CUDA_RESERVED_SHARED STV_DEFAULT"
__nv_reservedSMEM_offset_0_alias:
	.zero		0
	.zero		64


//--------------------- .nv.shared._Z3shaPiS_     --------------------------
	.section	.nv.shared._Z3shaPiS_,"aw",@nobits
	.sectionflags	@""
	.align	4
.nv.shared._Z3shaPiS_:
	.zero		5120


//--------------------- .nv.constant0._Z6shabloPiS_ --------------------------
	.section	.nv.constant0._Z6shabloPiS_,"a",@progbits
	.sectionflags	@""
	.align	4
.nv.constant0._Z6shabloPiS_:
	.zero		912


//--------------------- .nv.constant0._Z3shaPiS_  --------------------------
	.section	.nv.constant0._Z3shaPiS_,"a",@progbits
	.sectionflags	@""
	.align	4
.nv.constant0._Z3shaPiS_:
	.zero		912


//--------------------- .nv.constant0._Z3bloPiS_  --------------------------
	.section	.nv.constant0._Z3bloPiS_,"a",@progbits
	.sectionflags	@""
	.align	4
.nv.constant0._Z3bloPiS_:
	.zero		912


//--------------------- .nv.constant0._Z3gloPiS_  --------------------------
	.section	.nv.constant0._Z3gloPiS_,"a",@progbits
	.sectionflags	@""
	.align	4
.nv.constant0._Z3gloPiS_:
	.zero		912


//--------------------- SYMBOLS --------------------------

	.type		.nv.reservedSmem.offset0,@object
	.size		.nv.reservedSmem.offset0,0x4
	.type		.nv.reservedSmem.cap,@object
	.size		.nv.reservedSmem.cap,0x4
